//
// Generated by NVIDIA NVVM Compiler
//
// Compiler Build ID: CL-36424714
// Cuda compilation tools, release 13.0, V13.0.88
// Based on NVVM 20.0.0
//

.version 9.0
.target sm_100
.address_size 64

	// .globl	_Z3addPiS_S_i

.visible .entry _Z3addPiS_S_i(
	.param .u64 .ptr .align 1 _Z3addPiS_S_i_param_0,
	.param .u64 .ptr .align 1 _Z3addPiS_S_i_param_1,
	.param .u64 .ptr .align 1 _Z3addPiS_S_i_param_2,
	.param .u32 _Z3addPiS_S_i_param_3
)
{
	.reg .pred 	%p<6>;
	.reg .b32 	%r<35>;
	.reg .b64 	%rd<34>;

	ld.param.u64 	%rd22, [_Z3addPiS_S_i_param_0];
	ld.param.u64 	%rd23, [_Z3addPiS_S_i_param_1];
	ld.param.u64 	%rd24, [_Z3addPiS_S_i_param_2];
	ld.param.u32 	%r12, [_Z3addPiS_S_i_param_3];
	cvta.to.global.u64 	%rd1, %rd24;
	cvta.to.global.u64 	%rd2, %rd23;
	cvta.to.global.u64 	%rd3, %rd22;
	mov.u32 	%r13, %tid.x;
	mul.lo.s32 	%r1, %r12, %r13;
	add.s32 	%r2, %r1, %r12;
	setp.lt.s32 	%p1, %r12, 1;
	@%p1 bra 	$L__BB0_7;
	add.s32 	%r14, %r1, 1;
	max.s32 	%r3, %r2, %r14;
	sub.s32 	%r15, %r3, %r1;
	and.b32  	%r4, %r15, 3;
	setp.eq.s32 	%p2, %r4, 0;
	mov.u32 	%r34, %r1;
	@%p2 bra 	$L__BB0_4;
	mul.wide.u32 	%rd25, %r1, 4;
	add.s64 	%rd30, %rd1, %rd25;
	add.s64 	%rd29, %rd2, %rd25;
	add.s64 	%rd28, %rd3, %rd25;
	neg.s32 	%r32, %r4;
	add.s32 	%r34, %r1, %r4;
$L__BB0_3:
	.pragma "nounroll";
	ld.global.u32 	%r16, [%rd28];
	ld.global.u32 	%r17, [%rd29];
	add.s32 	%r18, %r17, %r16;
	st.global.u32 	[%rd30], %r18;
	add.s64 	%rd30, %rd30, 4;
	add.s64 	%rd29, %rd29, 4;
	add.s64 	%rd28, %rd28, 4;
	add.s32 	%r32, %r32, 1;
	setp.ne.s32 	%p3, %r32, 0;
	@%p3 bra 	$L__BB0_3;
$L__BB0_4:
	sub.s32 	%r19, %r1, %r3;
	setp.gt.u32 	%p4, %r19, -4;
	@%p4 bra 	$L__BB0_7;
	mul.wide.u32 	%rd26, %r34, 4;
	add.s64 	%rd27, %rd26, 8;
	add.s64 	%rd33, %rd1, %rd27;
	add.s64 	%rd32, %rd2, %rd27;
	add.s64 	%rd31, %rd3, %rd27;
$L__BB0_6:
	ld.global.u32 	%r20, [%rd31+-8];
	ld.global.u32 	%r21, [%rd32+-8];
	add.s32 	%r22, %r21, %r20;
	st.global.u32 	[%rd33+-8], %r22;
	ld.global.u32 	%r23, [%rd31+-4];
	ld.global.u32 	%r24, [%rd32+-4];
	add.s32 	%r25, %r24, %r23;
	st.global.u32 	[%rd33+-4], %r25;
	ld.global.u32 	%r26, [%rd31];
	ld.global.u32 	%r27, [%rd32];
	add.s32 	%r28, %r27, %r26;
	st.global.u32 	[%rd33], %r28;
	ld.global.u32 	%r29, [%rd31+4];
	ld.global.u32 	%r30, [%rd32+4];
	add.s32 	%r31, %r30, %r29;
	st.global.u32 	[%rd33+4], %r31;
	add.s32 	%r34, %r34, 4;
	add.s64 	%rd33, %rd33, 16;
	add.s64 	%rd32, %rd32, 16;
	add.s64 	%rd31, %rd31, 16;
	setp.lt.s32 	%p5, %r34, %r2;
	@%p5 bra 	$L__BB0_6;
$L__BB0_7:
	ret;

}


// ===== COMPILED SASS (sm_100) =====

	.target	sm_100

	.elftype	@"ET_EXEC"


//--------------------- .note.nv.tkinfo           --------------------------
	.section	.note.nv.tkinfo,"",@"SHT_NOTE"
	.sectionflags	@"SHF_NOTE_NV_TKINFO"
	.tkinfo
        /*0018*/ 	.word	0x00000002
        /*0030*/ 	.string	""
        /*0030*/ 	.string	"ptxas"
        /*0030*/ 	.string	"Cuda compilation tools, release 13.0, V13.0.88"
        /*0030*/ 	.string	"Build cuda_13.0.r13.0/compiler.36424714_0"
        /*0030*/ 	.string	"-arch sm_100 -m 64 "



//--------------------- .note.nv.cuinfo           --------------------------
	.section	.note.nv.cuinfo,"",@"SHT_NOTE"
	.sectionflags	@"SHF_NOTE_NV_CUINFO"
        /*0018*/ 	.short	0x0002
        /*001a*/ 	.short	0x0064
        /*001c*/ 	.short	0x0082
	.zero		2


//--------------------- .nv.info                  --------------------------
	.section	.nv.info,"",@"SHT_CUDA_INFO"
	.align	4


	//----- nvinfo : EIATTR_REGCOUNT
	.align		4
        /*0000*/ 	.byte	0x04, 0x2f
        /*0002*/ 	.short	(.L_1 - .L_0)
	.align		4
.L_0:
        /*0004*/ 	.word	index@(_Z3addPiS_S_i)
        /*0008*/ 	.word	0x00000014


	//----- nvinfo : EIATTR_FRAME_SIZE
	.align		4
.L_1:
        /*000c*/ 	.byte	0x04, 0x11
        /*000e*/ 	.short	(.L_3 - .L_2)
	.align		4
.L_2:
        /*0010*/ 	.word	index@(_Z3addPiS_S_i)
        /*0014*/ 	.word	0x00000000


	//----- nvinfo : EIATTR_MIN_STACK_SIZE
	.align		4
.L_3:
        /*0018*/ 	.byte	0x04, 0x12
        /*001a*/ 	.short	(.L_5 - .L_4)
	.align		4
.L_4:
        /*001c*/ 	.word	index@(_Z3addPiS_S_i)
        /*0020*/ 	.word	0x00000000
.L_5:


//--------------------- .nv.compat                --------------------------
	.section	.nv.compat,"",@"SHT_CUDA_COMPAT_INFO"
	.align	4
        /*0000*/ 	.byte	0x02, 0x09, 0x00, 0x00, 0x02, 0x02, 0x01, 0x00, 0x02, 0x05, 0x05, 0x00, 0x03, 0x07, 0x01, 0x01
        /*0010*/ 	.byte	0x02, 0x03, 0x00, 0x00, 0x02, 0x06, 0x01, 0x00, 0x04, 0x0b, 0x08, 0x00, 0x09, 0x00, 0x00, 0x00
        /*0020*/ 	.byte	0x00, 0x00, 0x00, 0x00


//--------------------- .nv.info._Z3addPiS_S_i    --------------------------
	.section	.nv.info._Z3addPiS_S_i,"",@"SHT_CUDA_INFO"
	.sectionflags	@""
	.align	4


	//----- nvinfo : EIATTR_CUDA_API_VERSION
	.align		4
        /*0000*/ 	.byte	0x04, 0x37
        /*0002*/ 	.short	(.L_7 - .L_6)
.L_6:
        /*0004*/ 	.word	0x00000082


	//----- nvinfo : EIATTR_KPARAM_INFO
	.align		4
.L_7:
        /*0008*/ 	.byte	0x04, 0x17
        /*000a*/ 	.short	(.L_9 - .L_8)
.L_8:
        /*000c*/ 	.word	0x00000000
        /*0010*/ 	.short	0x0003
        /*0012*/ 	.short	0x0018
        /*0014*/ 	.byte	0x00, 0xf0, 0x11, 0x00


	//----- nvinfo : EIATTR_KPARAM_INFO
	.align		4
.L_9:
        /*0018*/ 	.byte	0x04, 0x17
        /*001a*/ 	.short	(.L_11 - .L_10)
.L_10:
        /*001c*/ 	.word	0x00000000
        /*0020*/ 	.short	0x0002
        /*0022*/ 	.short	0x0010
        /*0024*/ 	.byte	0x00, 0xf5, 0x21, 0x00


	//----- nvinfo : EIATTR_KPARAM_INFO
	.align		4
.L_11:
        /*0028*/ 	.byte	0x04, 0x17
        /*002a*/ 	.short	(.L_13 - .L_12)
.L_12:
        /*002c*/ 	.word	0x00000000
        /*0030*/ 	.short	0x0001
        /*0032*/ 	.short	0x0008
        /*0034*/ 	.byte	0x00, 0xf5, 0x21, 0x00


	//----- nvinfo : EIATTR_KPARAM_INFO
	.align		4
.L_13:
        /*0038*/ 	.byte	0x04, 0x17
        /*003a*/ 	.short	(.L_15 - .L_14)
.L_14:
        /*003c*/ 	.word	0x00000000
        /*0040*/ 	.short	0x0000
        /*0042*/ 	.short	0x0000
        /*0044*/ 	.byte	0x00, 0xf5, 0x21, 0x00


	//----- nvinfo : EIATTR_SPARSE_MMA_MASK
	.align		4
.L_15:
        /*0048*/ 	.byte	0x03, 0x50
        /*004a*/ 	.short	0x0000


	//----- nvinfo : EIATTR_MAXREG_COUNT
	.align		4
        /*004c*/ 	.byte	0x03, 0x1b
        /*004e*/ 	.short	0x00ff


	//----- nvinfo : EIATTR_MERCURY_ISA_VERSION
	.align		4
        /*0050*/ 	.byte	0x03, 0x5f
        /*0052*/ 	.short	0x0101


	//----- nvinfo : EIATTR_VRC_CTA_INIT_COUNT
	.align		4
        /*0054*/ 	.byte	0x02, 0x4a
	.zero		1
	.zero		1


	//----- nvinfo : EIATTR_EXIT_INSTR_OFFSETS
	.align		4
        /*0058*/ 	.byte	0x04, 0x1c
        /*005a*/ 	.short	(.L_17 - .L_16)


	//   ....[0]....
.L_16:
        /*005c*/ 	.word	0x00000030


	//   ....[1]....
        /*0060*/ 	.word	0x000002e0


	//   ....[2]....
        /*0064*/ 	.word	0x00000c20


	//   ....[3]....
        /*0068*/ 	.word	0x00000d30


	//----- nvinfo : EIATTR_CRS_STACK_SIZE
	.align		4
.L_17:
        /*006c*/ 	.byte	0x04, 0x1e
        /*006e*/ 	.short	(.L_19 - .L_18)
.L_18:
        /*0070*/ 	.word	0x00000000


	//----- nvinfo : EIATTR_CBANK_PARAM_SIZE
	.align		4
.L_19:
        /*0074*/ 	.byte	0x03, 0x19
        /*0076*/ 	.short	0x001c


	//----- nvinfo : EIATTR_PARAM_CBANK
	.align		4
        /*0078*/ 	.byte	0x04, 0x0a
        /*007a*/ 	.short	(.L_21 - .L_20)
	.align		4
.L_20:
        /*007c*/ 	.word	index@(.nv.constant0._Z3addPiS_S_i)
        /*0080*/ 	.short	0x0380
        /*0082*/ 	.short	0x001c


	//----- nvinfo : EIATTR_SW_WAR
	.align		4
.L_21:
        /*0084*/ 	.byte	0x04, 0x36
        /*0086*/ 	.short	(.L_23 - .L_22)
.L_22:
        /*0088*/ 	.word	0x00000008
.L_23:


//--------------------- .nv.callgraph             --------------------------
	.section	.nv.callgraph,"",@"SHT_CUDA_CALLGRAPH"
	.align	4
	.sectionentsize	8
	.align		4
        /*0000*/ 	.word	0x00000000
	.align		4
        /*0004*/ 	.word	0xffffffff
	.align		4
        /*0008*/ 	.word	0x00000000
	.align		4
        /*000c*/ 	.word	0xfffffffe
	.align		4
        /*0010*/ 	.word	0x00000000
	.align		4
        /*0014*/ 	.word	0xfffffffd
	.align		4
        /*0018*/ 	.word	0x00000000
	.align		4
        /*001c*/ 	.word	0xfffffffc


//--------------------- .text._Z3addPiS_S_i       --------------------------
	.section	.text._Z3addPiS_S_i,"ax",@progbits
	.align	128
        .global         _Z3addPiS_S_i
        .type           _Z3addPiS_S_i,@function
        .size           _Z3addPiS_S_i,(.L_x_9 - _Z3addPiS_S_i)
        .other          _Z3addPiS_S_i,@"STO_CUDA_ENTRY STV_DEFAULT"
_Z3addPiS_S_i:
.text._Z3addPiS_S_i:
[----:B------:R-:W-:Y:S08]  /*0000*/  LDC R1, c[0x0][0x37c] ;  /* 0x0000df00ff017b82 */ /* 0x000ff00000000800 */
[----:B------:R-:W0:Y:S02]  /*0010*/  LDC R0, c[0x0][0x398] ;  /* 0x0000e600ff007b82 */ /* 0x000e240000000800 */
[----:B0-----:R-:W-:-:S13]  /*0020*/  ISETP.GE.AND P0, PT, R0, 0x1, PT ;  /* 0x000000010000780c */ /* 0x001fda0003f06270 */
[----:B------:R-:W-:Y:S05]  /*0030*/  @!P0 EXIT ;  /* 0x000000000000894d */ /* 0x000fea0003800000 */
[----:B------:R-:W0:Y:S01]  /*0040*/  S2R R9, SR_TID.X ;  /* 0x0000000000097919 */ /* 0x000e220000002100 */
[----:B------:R-:W1:Y:S01]  /*0050*/  LDCU.64 UR4, c[0x0][0x358] ;  /* 0x00006b00ff0477ac */ /* 0x000e620008000a00 */
[----:B------:R-:W-:Y:S01]  /*0060*/  BSSY.RECONVERGENT B0, `(.L_x_0) ;  /* 0x0000027000007945 */ /* 0x000fe20003800200 */
[----:B0-----:R-:W-:-:S04]  /*0070*/  IMAD R9, R9, R0, RZ ;  /* 0x0000000009097224 */ /* 0x001fc800078e02ff */
[----:B------:R-:W-:-:S05]  /*0080*/  IMAD.IADD R0, R9, 0x1, R0 ;  /* 0x0000000109007824 */ /* 0x000fca00078e0200 */
[----:B------:R-:W-:-:S05]  /*0090*/  VIADDMNMX R2, R9, 0x1, R0, !PT ;  /* 0x0000000109027846 */ /* 0x000fca0007800100 */
[----:B------:R-:W-:Y:S01]  /*00a0*/  IMAD.IADD R3, R2, 0x1, -R9 ;  /* 0x0000000102037824 */ /* 0x000fe200078e0a09 */
[----:B------:R-:W-:-:S04]  /*00b0*/  IADD3 R2, PT, PT, R9, -R2, RZ ;  /* 0x8000000209027210 */ /* 0x000fc80007ffe0ff */
[----:B------:R-:W-:Y:S02]  /*00c0*/  LOP3.LUT P1, R8, R3, 0x3, RZ, 0xc0, !PT ;  /* 0x0000000303087812 */ /* 0x000fe4000782c0ff */
[----:B------:R-:W-:-:S11]  /*00d0*/  ISETP.GT.U32.AND P0, PT, R2, -0x4, PT ;  /* 0xfffffffc0200780c */ /* 0x000fd60003f04070 */
[----:B-1----:R-:W-:Y:S05]  /*00e0*/  @!P1 BRA `(.L_x_1) ;  /* 0x0000000000789947 */ /* 0x002fea0003800000 */
[----:B------:R-:W0:Y:S08]  /*00f0*/  LDC.64 R4, c[0x0][0x388] ;  /* 0x0000e200ff047b82 */ /* 0x000e300000000a00 */
[----:B------:R-:W1:Y:S08]  /*0100*/  LDC.64 R2, c[0x0][0x390] ;  /* 0x0000e400ff027b82 */ /* 0x000e700000000a00 */
[----:B------:R-:W2:Y:S01]  /*0110*/  LDC.64 R6, c[0x0][0x380] ;  /* 0x0000e000ff067b82 */ /* 0x000ea20000000a00 */
[----:B0-----:R-:W-:-:S05]  /*0120*/  IMAD.WIDE.U32 R4, R9, 0x4, R4 ;  /* 0x0000000409047825 */ /* 0x001fca00078e0004 */
[----:B------:R-:W-:Y:S01]  /*0130*/  MOV R13, R5 ;  /* 0x00000005000d7202 */ /* 0x000fe20000000f00 */
[----:B-1----:R-:W-:-:S04]  /*0140*/  IMAD.WIDE.U32 R2, R9, 0x4, R2 ;  /* 0x0000000409027825 */ /* 0x002fc800078e0002 */
[----:B------:R-:W-:Y:S02]  /*0150*/  IMAD.MOV.U32 R10, RZ, RZ, R2 ;  /* 0x000000ffff0a7224 */ /* 0x000fe400078e0002 */
[----:B------:R-:W-:Y:S02]  /*0160*/  IMAD.MOV.U32 R15, RZ, RZ, R3 ;  /* 0x000000ffff0f7224 */ /* 0x000fe400078e0003 */
[----:B--2---:R-:W-:-:S04]  /*0170*/  IMAD.WIDE.U32 R6, R9, 0x4, R6 ;  /* 0x0000000409067825 */ /* 0x004fc800078e0006 */
[----:B------:R-:W-:Y:S01]  /*0180*/  IMAD.IADD R9, R9, 0x1, R8 ;  /* 0x0000000109097824 */ /* 0x000fe200078e0208 */
[----:B------:R-:W-:Y:S01]  /*0190*/  IADD3 R8, PT, PT, -R8, RZ, RZ ;  /* 0x000000ff08087210 */ /* 0x000fe20007ffe1ff */
[----:B------:R-:W-:-:S07]  /*01a0*/  IMAD.MOV.U32 R11, RZ, RZ, R7 ;  /* 0x000000ffff0b7224 */ /* 0x000fce00078e0007 */
.L_x_2:
[----:B0-----:R-:W-:Y:S01]  /*01b0*/  IMAD.MOV.U32 R2, RZ, RZ, R6 ;  /* 0x000000ffff027224 */ /* 0x001fe200078e0006 */
[----:B------:R-:W-:Y:S01]  /*01c0*/  MOV R5, R13 ;  /* 0x0000000d00057202 */ /* 0x000fe20000000f00 */
[----:B------:R-:W-:-:S05]  /*01d0*/  IMAD.MOV.U32 R3, RZ, RZ, R11 ;  /* 0x000000ffff037224 */ /* 0x000fca00078e000b */
[----:B------:R0:W2:Y:S04]  /*01e0*/  LDG.E R2, desc[UR4][R2.64] ;  /* 0x0000000402027981 */ /* 0x0000a8000c1e1900 */
[----:B------:R1:W2:Y:S01]  /*01f0*/  LDG.E R5, desc[UR4][R4.64] ;  /* 0x0000000404057981 */ /* 0x0002a2000c1e1900 */
[----:B------:R-:W-:Y:S01]  /*0200*/  VIADD R8, R8, 0x1 ;  /* 0x0000000108087836 */ /* 0x000fe20000000000 */
[----:B------:R-:W-:Y:S02]  /*0210*/  IADD3 R6, P4, PT, R6, 0x4, RZ ;  /* 0x0000000406067810 */ /* 0x000fe40007f9e0ff */
[----:B0-----:R-:W-:-:S03]  /*0220*/  MOV R3, R15 ;  /* 0x0000000f00037202 */ /* 0x001fc60000000f00 */
[----:B------:R-:W-:Y:S01]  /*0230*/  IMAD.X R11, RZ, RZ, R11, P4 ;  /* 0x000000ffff0b7224 */ /* 0x000fe200020e060b */
[----:B------:R-:W-:Y:S02]  /*0240*/  ISETP.NE.AND P1, PT, R8, RZ, PT ;  /* 0x000000ff0800720c */ /* 0x000fe40003f25270 */
[----:B-1----:R-:W-:-:S04]  /*0250*/  IADD3 R4, P3, PT, R4, 0x4, RZ ;  /* 0x0000000404047810 */ /* 0x002fc80007f7e0ff */
[----:B------:R-:W-:Y:S01]  /*0260*/  IADD3.X R13, PT, PT, RZ, R13, RZ, P3, !PT ;  /* 0x0000000dff0d7210 */ /* 0x000fe20001ffe4ff */
[----:B--2---:R-:W-:Y:S02]  /*0270*/  IMAD.IADD R7, R2, 0x1, R5 ;  /* 0x0000000102077824 */ /* 0x004fe400078e0205 */
[----:B------:R-:W-:Y:S01]  /*0280*/  IMAD.MOV.U32 R2, RZ, RZ, R10 ;  /* 0x000000ffff027224 */ /* 0x000fe200078e000a */
[----:B------:R-:W-:-:S04]  /*0290*/  IADD3 R10, P2, PT, R10, 0x4, RZ ;  /* 0x000000040a0a7810 */ /* 0x000fc80007f5e0ff */
[----:B------:R0:W-:Y:S01]  /*02a0*/  STG.E desc[UR4][R2.64], R7 ;  /* 0x0000000702007986 */ /* 0x0001e2000c101904 */
[----:B------:R-:W-:Y:S01]  /*02b0*/  IMAD.X R15, RZ, RZ, R15, P2 ;  /* 0x000000ffff0f7224 */ /* 0x000fe200010e060f */
[----:B------:R-:W-:Y:S07]  /*02c0*/  @P1 BRA `(.L_x_2) ;  /* 0xfffffffc00b81947 */ /* 0x000fee000383ffff */
.L_x_1:
[----:B------:R-:W-:Y:S05]  /*02d0*/  BSYNC.RECONVERGENT B0 ;  /* 0x0000000000007941 */ /* 0x000fea0003800200 */
.L_x_0:
[----:B------:R-:W-:Y:S05]  /*02e0*/  @P0 EXIT ;  /* 0x000000000000094d */ /* 0x000fea0003800000 */
[----:B------:R-:W1:Y:S01]  /*02f0*/  LDCU.64 UR6, c[0x0][0x390] ;  /* 0x00007200ff0677ac */ /* 0x000e620008000a00 */
[----:B0-----:R-:W-:Y:S02]  /*0300*/  HFMA2 R7, -RZ, RZ, 0, 0 ;  /* 0x00000000ff077431 */ /* 0x001fe400000001ff */
[----:B------:R-:W-:Y:S01]  /*0310*/  IMAD.IADD R3, R0, 0x1, -R9 ;  /* 0x0000000100037824 */ /* 0x000fe200078e0a09 */
[----:B------:R-:W-:Y:S01]  /*0320*/  BSSY.RECONVERGENT B0, `(.L_x_3) ;  /* 0x000005e000007945 */ /* 0x000fe20003800200 */
[----:B------:R-:W0:Y:S01]  /*0330*/  LDCU.128 UR8, c[0x0][0x380] ;  /* 0x00007000ff0877ac */ /* 0x000e220008000c00 */
[----:B------:R-:W-:Y:S02]  /*0340*/  IMAD.MOV.U32 R6, RZ, RZ, 0x8 ;  /* 0x00000008ff067424 */ /* 0x000fe400078e00ff */
[----:B------:R-:W-:Y:S02]  /*0350*/  ISETP.GT.AND P1, PT, R3, 0xc, PT ;  /* 0x0000000c0300780c */ /* 0x000fe40003f24270 */
[----:B------:R-:W-:-:S03]  /*0360*/  IMAD.WIDE.U32 R6, R9, 0x4, R6 ;  /* 0x0000000409067825 */ /* 0x000fc600078e0006 */
[C---:B-1----:R-:W-:Y:S02]  /*0370*/  IADD3 R2, P0, PT, R6.reuse, UR6, RZ ;  /* 0x0000000606027c10 */ /* 0x042fe4000ff1e0ff */
[C---:B0-----:R-:W-:Y:S02]  /*0380*/  IADD3 R4, P2, PT, R6.reuse, UR10, RZ ;  /* 0x0000000a06047c10 */ /* 0x041fe4000ff5e0ff */
[----:B------:R-:W-:Y:S02]  /*0390*/  IADD3 R6, P3, PT, R6, UR8, RZ ;  /* 0x0000000806067c10 */ /* 0x000fe4000ff7e0ff */
[C---:B------:R-:W-:Y:S02]  /*03a0*/  IADD3.X R3, PT, PT, R7.reuse, UR7, RZ, P0, !PT ;  /* 0x0000000707037c10 */ /* 0x040fe400087fe4ff */
[C---:B------:R-:W-:Y:S02]  /*03b0*/  IADD3.X R5, PT, PT, R7.reuse, UR11, RZ, P2, !PT ;  /* 0x0000000b07057c10 */ /* 0x040fe400097fe4ff */
[----:B------:R-:W-:-:S02]  /*03c0*/  IADD3.X R7, PT, PT, R7, UR9, RZ, P3, !PT ;  /* 0x0000000907077c10 */ /* 0x000fc40009ffe4ff */
[----:B------:R-:W-:Y:S01]  /*03d0*/  PLOP3.LUT P0, PT, PT, PT, PT, 0x80, 0x8 ;  /* 0x000000000008781c */ /* 0x000fe20003f0f070 */
[----:B------:R-:W-:-:S12]  /*03e0*/  @!P1 BRA `(.L_x_4) ;  /* 0x0000000400449947 */ /* 0x000fd80003800000 */
[----:B------:R-:W-:Y:S01]  /*03f0*/  PLOP3.LUT P0, PT, PT, PT, PT, 0x8, 0x80 ;  /* 0x000000000080781c */ /* 0x000fe20003f0e170 */
[----:B------:R-:W-:-:S12]  /*0400*/  VIADD R8, R0, 0xfffffff4 ;  /* 0xfffffff400087836 */ /* 0x000fd80000000000 */
.L_x_5:
[----:B------:R-:W2:Y:S04]  /*0410*/  LDG.E R10, desc[UR4][R6.64+-0x8] ;  /* 0xfffff804060a7981 */ /* 0x000ea8000c1e1900 */
[----:B------:R-:W2:Y:S02]  /*0420*/  LDG.E R11, desc[UR4][R4.64+-0x8] ;  /* 0xfffff804040b7981 */ /* 0x000ea4000c1e1900 */
[----:B--2---:R-:W-:-:S05]  /*0430*/  IADD3 R11, PT, PT, R10, R11, RZ ;  /* 0x0000000b0a0b7210 */ /* 0x004fca0007ffe0ff */
[----:B------:R0:W-:Y:S04]  /*0440*/  STG.E desc[UR4][R2.64+-0x8], R11 ;  /* 0xfffff80b02007986 */ /* 0x0001e8000c101904 */
[----:B------:R-:W2:Y:S04]  /*0450*/  LDG.E R10, desc[UR4][R6.64+-0x4] ;  /* 0xfffffc04060a7981 */ /* 0x000ea8000c1e1900 */
[----:B------:R-:W2:Y:S02]  /*0460*/  LDG.E R13, desc[UR4][R4.64+-0x4] ;  /* 0xfffffc04040d7981 */ /* 0x000ea4000c1e1900 */
[----:B--2---:R-:W-:-:S05]  /*0470*/  IMAD.IADD R13, R10, 0x1, R13 ;  /* 0x000000010a0d7824 */ /* 0x004fca00078e020d */
[----:B------:R1:W-:Y:S04]  /*0480*/  STG.E desc[UR4][R2.64+-0x4], R13 ;  /* 0xfffffc0d02007986 */ /* 0x0003e8000c101904 */
[----:B------:R-:W2:Y:S04]  /*0490*/  LDG.E R10, desc[UR4][R6.64] ;  /* 0x00000004060a7981 */ /* 0x000ea8000c1e1900 */
[----:B------:R-:W2:Y:S02]  /*04a0*/  LDG.E R15, desc[UR4][R4.64] ;  /* 0x00000004040f7981 */ /* 0x000ea4000c1e1900 */
[----:B--2---:R-:W-:-:S05]  /*04b0*/  IMAD.IADD R15, R10, 0x1, R15 ;  /* 0x000000010a0f7824 */ /* 0x004fca00078e020f */
[----:B------:R2:W-:Y:S04]  /*04c0*/  STG.E desc[UR4][R2.64], R15 ;  /* 0x0000000f02007986 */ /* 0x0005e8000c101904 */
[----:B------:R-:W3:Y:S04]  /*04d0*/  LDG.E R10, desc[UR4][R6.64+0x4] ;  /* 0x00000404060a7981 */ /* 0x000ee8000c1e1900 */
[----:B------:R-:W3:Y:S02]  /*04e0*/  LDG.E R17, desc[UR4][R4.64+0x4] ;  /* 0x0000040404117981 */ /* 0x000ee4000c1e1900 */
[----:B---3--:R-:W-:-:S05]  /*04f0*/  IADD3 R17, PT, PT, R10, R17, RZ ;  /* 0x000000110a117210 */ /* 0x008fca0007ffe0ff */
[----:B------:R3:W-:Y:S04]  /*0500*/  STG.E desc[UR4][R2.64+0x4], R17 ;  /* 0x0000041102007986 */ /* 0x0007e8000c101904 */
[----:B------:R-:W4:Y:S04]  /*0510*/  LDG.E R10, desc[UR4][R6.64+0x8] ;  /* 0x00000804060a7981 */ /* 0x000f28000c1e1900 */
[----:B0-----:R-:W4:Y:S02]  /*0520*/  LDG.E R11, desc[UR4][R4.64+0x8] ;  /* 0x00000804040b7981 */ /* 0x001f24000c1e1900 */
[----:B----4-:R-:W-:-:S05]  /*0530*/  IMAD.IADD R11, R10, 0x1, R11 ;  /* 0x000000010a0b7824 */ /* 0x010fca00078e020b */
[----:B------:R0:W-:Y:S04]  /*0540*/  STG.E desc[UR4][R2.64+0x8], R11 ;  /* 0x0000080b02007986 */ /* 0x0001e8000c101904 */
[----:B------:R-:W4:Y:S04]  /*0550*/  LDG.E R10, desc[UR4][R6.64+0xc] ;  /* 0x00000c04060a7981 */ /* 0x000f28000c1e1900 */
[----:B-1----:R-:W4:Y:S02]  /*0560*/  LDG.E R13, desc[UR4][R4.64+0xc] ;  /* 0x00000c04040d7981 */ /* 0x002f24000c1e1900 */
[----:B----4-:R-:W-:-:S05]  /*0570*/  IMAD.IADD R13, R10, 0x1, R13 ;  /* 0x000000010a0d7824 */ /* 0x010fca00078e020d */
[----:B------:R1:W-:Y:S04]  /*0580*/  STG.E desc[UR4][R2.64+0xc], R13 ;  /* 0x00000c0d02007986 */ /* 0x0003e8000c101904 */
[----:B------:R-:W4:Y:S04]  /*0590*/  LDG.E R10, desc[UR4][R6.64+0x10] ;  /* 0x00001004060a7981 */ /* 0x000f28000c1e1900 */
[----:B--2---:R-:W4:Y:S02]  /*05a0*/  LDG.E R15, desc[UR4][R4.64+0x10] ;  /* 0x00001004040f7981 */ /* 0x004f24000c1e1900 */
[----:B----4-:R-:W-:-:S05]  /*05b0*/  IADD3 R15, PT, PT, R10, R15, RZ ;  /* 0x0000000f0a0f7210 */ /* 0x010fca0007ffe0ff */
[----:B------:R2:W-:Y:S04]  /*05c0*/  STG.E desc[UR4][R2.64+0x10], R15 ;  /* 0x0000100f02007986 */ /* 0x0005e8000c101904 */
[----:B------:R-:W4:Y:S04]  /*05d0*/  LDG.E R10, desc[UR4][R6.64+0x14] ;  /* 0x00001404060a7981 */ /* 0x000f28000c1e1900 */
[----:B---3--:R-:W4:Y:S02]  /*05e0*/  LDG.E R17, desc[UR4][R4.64+0x14] ;  /* 0x0000140404117981 */ /* 0x008f24000c1e1900 */
[----:B----4-:R-:W-:-:S05]  /*05f0*/  IMAD.IADD R17, R10, 0x1, R17 ;  /* 0x000000010a117824 */ /* 0x010fca00078e0211 */
[----:B------:R3:W-:Y:S04]  /*0600*/  STG.E desc[UR4][R2.64+0x14], R17 ;  /* 0x0000141102007986 */ /* 0x0007e8000c101904 */
[----:B------:R-:W4:Y:S04]  /*0610*/  LDG.E R10, desc[UR4][R6.64+0x18] ;  /* 0x00001804060a7981 */ /* 0x000f28000c1e1900 */
[----:B0-----:R-:W4:Y:S02]  /*0620*/  LDG.E R11, desc[UR4][R4.64+0x18] ;  /* 0x00001804040b7981 */ /* 0x001f24000c1e1900 */
[----:B----4-:R-:W-:-:S05]  /*0630*/  IMAD.IADD R11, R10, 0x1, R11 ;  /* 0x000000010a0b7824 */ /* 0x010fca00078e020b */
[----:B------:R0:W-:Y:S04]  /*0640*/  STG.E desc[UR4][R2.64+0x18], R11 ;  /* 0x0000180b02007986 */ /* 0x0001e8000c101904 */
[----:B------:R-:W4:Y:S04]  /*0650*/  LDG.E R10, desc[UR4][R6.64+0x1c] ;  /* 0x00001c04060a7981 */ /* 0x000f28000c1e1900 */
[----:B-1----:R-:W4:Y:S02]  /*0660*/  LDG.E R13, desc[UR4][R4.64+0x1c] ;  /* 0x00001c04040d7981 */ /* 0x002f24000c1e1900 */
[----:B----4-:R-:W-:-:S05]  /*0670*/  IADD3 R13, PT, PT, R10, R13, RZ ;  /* 0x0000000d0a0d7210 */ /* 0x010fca0007ffe0ff */
[----:B------:R1:W-:Y:S04]  /*0680*/  STG.E desc[UR4][R2.64+0x1c], R13 ;  /* 0x00001c0d02007986 */ /* 0x0003e8000c101904 */
[----:B------:R-:W4:Y:S04]  /*0690*/  LDG.E R10, desc[UR4][R6.64+0x20] ;  /* 0x00002004060a7981 */ /* 0x000f28000c1e1900 */
[----:B--2---:R-:W4:Y:S02]  /*06a0*/  LDG.E R15, desc[UR4][R4.64+0x20] ;  /* 0x00002004040f7981 */ /* 0x004f24000c1e1900 */
[----:B----4-:R-:W-:-:S05]  /*06b0*/  IMAD.IADD R15, R10, 0x1, R15 ;  /* 0x000000010a0f7824 */ /* 0x010fca00078e020f */
[----:B------:R2:W-:Y:S04]  /*06c0*/  STG.E desc[UR4][R2.64+0x20], R15 ;  /* 0x0000200f02007986 */ /* 0x0005e8000c101904 */
[----:B------:R-:W4:Y:S04]  /*06d0*/  LDG.E R10, desc[UR4][R6.64+0x24] ;  /* 0x00002404060a7981 */ /* 0x000f28000c1e1900 */
[----:B---3--:R-:W4:Y:S02]  /*06e0*/  LDG.E R17, desc[UR4][R4.64+0x24] ;  /* 0x0000240404117981 */ /* 0x008f24000c1e1900 */
[----:B----4-:R-:W-:-:S05]  /*06f0*/  IMAD.IADD R17, R10, 0x1, R17 ;  /* 0x000000010a117824 */ /* 0x010fca00078e0211 */
[----:B------:R3:W-:Y:S04]  /*0700*/  STG.E desc[UR4][R2.64+0x24], R17 ;  /* 0x0000241102007986 */ /* 0x0007e8000c101904 */
[----:B------:R-:W4:Y:S04]  /*0710*/  LDG.E R10, desc[UR4][R6.64+0x28] ;  /* 0x00002804060a7981 */ /* 0x000f28000c1e1900 */
[----:B0-----:R-:W4:Y:S02]  /*0720*/  LDG.E R11, desc[UR4][R4.64+0x28] ;  /* 0x00002804040b7981 */ /* 0x001f24000c1e1900 */
[----:B----4-:R-:W-:-:S05]  /*0730*/  IADD3 R11, PT, PT, R10, R11, RZ ;  /* 0x0000000b0a0b7210 */ /* 0x010fca0007ffe0ff */
[----:B------:R-:W-:Y:S04]  /*0740*/  STG.E desc[UR4][R2.64+0x28], R11 ;  /* 0x0000280b02007986 */ /* 0x000fe8000c101904 */
[----:B------:R-:W4:Y:S04]  /*0750*/  LDG.E R10, desc[UR4][R6.64+0x2c] ;  /* 0x00002c04060a7981 */ /* 0x000f28000c1e1900 */
[----:B-1----:R-:W4:Y:S02]  /*0760*/  LDG.E R13, desc[UR4][R4.64+0x2c] ;  /* 0x00002c04040d7981 */ /* 0x002f24000c1e1900 */
[----:B----4-:R-:W-:-:S05]  /*0770*/  IMAD.IADD R13, R10, 0x1, R13 ;  /* 0x000000010a0d7824 */ /* 0x010fca00078e020d */
[----:B------:R0:W-:Y:S04]  /*0780*/  STG.E desc[UR4][R2.64+0x2c], R13 ;  /* 0x00002c0d02007986 */ /* 0x0001e8000c101904 */
[----:B------:R-:W4:Y:S04]  /*0790*/  LDG.E R10, desc[UR4][R6.64+0x30] ;  /* 0x00003004060a7981 */ /* 0x000f28000c1e1900 */
[----:B--2---:R-:W4:Y:S01]  /*07a0*/  LDG.E R15, desc[UR4][R4.64+0x30] ;  /* 0x00003004040f7981 */ /* 0x004f22000c1e1900 */
[----:B------:R-:W-:Y:S02]  /*07b0*/  VIADD R9, R9, 0x10 ;  /* 0x0000001009097836 */ /* 0x000fe40000000000 */
[----:B----4-:R-:W-:-:S05]  /*07c0*/  IMAD.IADD R15, R10, 0x1, R15 ;  /* 0x000000010a0f7824 */ /* 0x010fca00078e020f */
[----:B------:R1:W-:Y:S04]  /*07d0*/  STG.E desc[UR4][R2.64+0x30], R15 ;  /* 0x0000300f02007986 */ /* 0x0003e8000c101904 */
[----:B------:R-:W2:Y:S04]  /*07e0*/  LDG.E R10, desc[UR4][R6.64+0x34] ;  /* 0x00003404060a7981 */ /* 0x000ea8000c1e1900 */
[----:B---3--:R3:W2:Y:S01]  /*07f0*/  LDG.E R17, desc[UR4][R4.64+0x34] ;  /* 0x0000340404117981 */ /* 0x0086a2000c1e1900 */
[----:B------:R-:W-:Y:S02]  /*0800*/  ISETP.GE.AND P1, PT, R9, R8, PT ;  /* 0x000000080900720c */ /* 0x000fe40003f26270 */
[----:B------:R-:W-:-:S02]  /*0810*/  IADD3 R12, P3, PT, R4, 0x40, RZ ;  /* 0x00000040040c7810 */ /* 0x000fc40007f7e0ff */
[----:B------:R-:W-:Y:S02]  /*0820*/  IADD3 R14, P2, PT, R2, 0x40, RZ ;  /* 0x00000040020e7810 */ /* 0x000fe40007f5e0ff */
[----:B0-----:R-:W-:-:S03]  /*0830*/  IADD3.X R13, PT, PT, RZ, R5, RZ, P3, !PT ;  /* 0x00000005ff0d7210 */ /* 0x001fc60001ffe4ff */
[----:B-1----:R-:W-:Y:S02]  /*0840*/  IMAD.X R15, RZ, RZ, R3, P2 ;  /* 0x000000ffff0f7224 */ /* 0x002fe400010e0603 */
[----:B---3--:R-:W-:Y:S02]  /*0850*/  IMAD.MOV.U32 R4, RZ, RZ, R12 ;  /* 0x000000ffff047224 */ /* 0x008fe400078e000c */
[----:B------:R-:W-:Y:S01]  /*0860*/  IMAD.MOV.U32 R5, RZ, RZ, R13 ;  /* 0x000000ffff057224 */ /* 0x000fe200078e000d */
[----:B--2---:R-:W-:Y:S02]  /*0870*/  IADD3 R17, PT, PT, R10, R17, RZ ;  /* 0x000000110a117210 */ /* 0x004fe40007ffe0ff */
[----:B------:R-:W-:-:S03]  /*0880*/  IADD3 R10, P4, PT, R6, 0x40, RZ ;  /* 0x00000040060a7810 */ /* 0x000fc60007f9e0ff */
[----:B------:R0:W-:Y:S02]  /*0890*/  STG.E desc[UR4][R2.64+0x34], R17 ;  /* 0x0000341102007986 */ /* 0x0001e4000c101904 */
[----:B------:R-:W-:Y:S02]  /*08a0*/  IMAD.X R11, RZ, RZ, R7, P4 ;  /* 0x000000ffff0b7224 */ /* 0x000fe400020e0607 */
[----:B------:R-:W-:-:S03]  /*08b0*/  IMAD.MOV.U32 R6, RZ, RZ, R10 ;  /* 0x000000ffff067224 */ /* 0x000fc600078e000a */
[----:B------:R-:W-:Y:S02]  /*08c0*/  MOV R7, R11 ;  /* 0x0000000b00077202 */ /* 0x000fe40000000f00 */
[----:B0-----:R-:W-:Y:S01]  /*08d0*/  MOV R2, R14 ;  /* 0x0000000e00027202 */ /* 0x001fe20000000f00 */
[----:B------:R-:W-:Y:S01]  /*08e0*/  IMAD.MOV.U32 R3, RZ, RZ, R15 ;  /* 0x000000ffff037224 */ /* 0x000fe200078e000f */
[----:B------:R-:W-:Y:S06]  /*08f0*/  @!P1 BRA `(.L_x_5) ;  /* 0xfffffff800c49947 */ /* 0x000fec000383ffff */
.L_x_4:
[----:B------:R-:W-:Y:S05]  /*0900*/  BSYNC.RECONVERGENT B0 ;  /* 0x0000000000007941 */ /* 0x000fea0003800200 */
.L_x_3:
[----:B------:R-:W-:Y:S01]  /*0910*/  IMAD.IADD R8, R0, 0x1, -R9 ;  /* 0x0000000100087824 */ /* 0x000fe200078e0a09 */
[----:B------:R-:W-:Y:S04]  /*0920*/  BSSY.RECONVERGENT B0, `(.L_x_6) ;  /* 0x000002e000007945 */ /* 0x000fe80003800200 */
[----:B------:R-:W-:-:S13]  /*0930*/  ISETP.GT.AND P1, PT, R8, 0x4, PT ;  /* 0x000000040800780c */ /* 0x000fda0003f24270 */
[----:B------:R-:W-:Y:S05]  /*0940*/  @!P1 BRA `(.L_x_7) ;  /* 0x0000000000ac9947 */ /* 0x000fea0003800000 */
        /* <DEDUP_REMOVED lines=23> */
[----:B------:R-:W-:Y:S04]  /*0ac0*/  STG.E desc[UR4][R2.64+0xc], R13 ;  /* 0x00000c0d02007986 */ /* 0x000fe8000c101904 */
[----:B------:R-:W4:Y:S04]  /*0ad0*/  LDG.E R8, desc[UR4][R6.64+0x10] ;  /* 0x0000100406087981 */ /* 0x000f28000c1e1900 */
[----:B--2---:R-:W4:Y:S02]  /*0ae0*/  LDG.E R15, desc[UR4][R4.64+0x10] ;  /* 0x00001004040f7981 */ /* 0x004f24000c1e1900 */
[----:B----4-:R-:W-:-:S05]  /*0af0*/  IADD3 R15, PT, PT, R8, R15, RZ ;  /* 0x0000000f080f7210 */ /* 0x010fca0007ffe0ff */
[----:B------:R-:W-:Y:S04]  /*0b00*/  STG.E desc[UR4][R2.64+0x10], R15 ;  /* 0x0000100f02007986 */ /* 0x000fe8000c101904 */
[----:B------:R1:W2:Y:S04]  /*0b10*/  LDG.E R8, desc[UR4][R6.64+0x14] ;  /* 0x0000140406087981 */ /* 0x0002a8000c1e1900 */
[----:B---3--:R-:W2:Y:S01]  /*0b20*/  LDG.E R17, desc[UR4][R4.64+0x14] ;  /* 0x0000140404117981 */ /* 0x008ea2000c1e1900 */
[----:B------:R-:W-:Y:S01]  /*0b30*/  IADD3 R10, P1, PT, R2, 0x20, RZ ;  /* 0x00000020020a7810 */ /* 0x000fe20007f3e0ff */
[----:B------:R-:W-:Y:S01]  /*0b40*/  VIADD R9, R9, 0x8 ;  /* 0x0000000809097836 */ /* 0x000fe20000000000 */
[----:B------:R-:W-:-:S02]  /*0b50*/  PLOP3.LUT P0, PT, PT, PT, PT, 0x8, 0x80 ;  /* 0x000000000080781c */ /* 0x000fc40003f0e170 */
[----:B0-----:R-:W-:Y:S02]  /*0b60*/  IADD3.X R11, PT, PT, RZ, R3, RZ, P1, !PT ;  /* 0x00000003ff0b7210 */ /* 0x001fe40000ffe4ff */
[----:B-1----:R-:W-:-:S04]  /*0b70*/  IADD3 R6, P3, PT, R6, 0x20, RZ ;  /* 0x0000002006067810 */ /* 0x002fc80007f7e0ff */
[----:B------:R-:W-:Y:S01]  /*0b80*/  IADD3.X R7, PT, PT, RZ, R7, RZ, P3, !PT ;  /* 0x00000007ff077210 */ /* 0x000fe20001ffe4ff */
[----:B--2---:R-:W-:Y:S01]  /*0b90*/  IMAD.IADD R17, R8, 0x1, R17 ;  /* 0x0000000108117824 */ /* 0x004fe200078e0211 */
[----:B------:R-:W-:-:S04]  /*0ba0*/  IADD3 R8, P2, PT, R4, 0x20, RZ ;  /* 0x0000002004087810 */ /* 0x000fc80007f5e0ff */
[----:B------:R0:W-:Y:S01]  /*0bb0*/  STG.E desc[UR4][R2.64+0x14], R17 ;  /* 0x0000141102007986 */ /* 0x0001e2000c101904 */
[----:B------:R-:W-:Y:S01]  /*0bc0*/  IMAD.X R5, RZ, RZ, R5, P2 ;  /* 0x000000ffff057224 */ /* 0x000fe200010e0605 */
[----:B------:R-:W-:Y:S01]  /*0bd0*/  MOV R4, R8 ;  /* 0x0000000800047202 */ /* 0x000fe20000000f00 */
[----:B0-----:R-:W-:Y:S01]  /*0be0*/  IMAD.MOV.U32 R2, RZ, RZ, R10 ;  /* 0x000000ffff027224 */ /* 0x001fe200078e000a */
[----:B------:R-:W-:-:S07]  /*0bf0*/  MOV R3, R11 ;  /* 0x0000000b00037202 */ /* 0x000fce0000000f00 */
.L_x_7:
[----:B------:R-:W-:Y:S05]  /*0c00*/  BSYNC.RECONVERGENT B0 ;  /* 0x0000000000007941 */ /* 0x000fea0003800200 */
.L_x_6:
[----:B------:R-:W-:-:S13]  /*0c10*/  ISETP.LT.OR P0, PT, R9, R0, P0 ;  /* 0x000000000900720c */ /* 0x000fda0000701670 */
[----:B------:R-:W-:Y:S05]  /*0c20*/  @!P0 EXIT ;  /* 0x000000000000894d */ /* 0x000fea0003800000 */
[----:B------:R-:W2:Y:S04]  /*0c30*/  LDG.E R0, desc[UR4][R6.64+-0x8] ;  /* 0xfffff80406007981 */ /* 0x000ea8000c1e1900 */
[----:B------:R-:W2:Y:S02]  /*0c40*/  LDG.E R9, desc[UR4][R4.64+-0x8] ;  /* 0xfffff80404097981 */ /* 0x000ea4000c1e1900 */
[----:B--2---:R-:W-:-:S05]  /*0c50*/  IMAD.IADD R9, R0, 0x1, R9 ;  /* 0x0000000100097824 */ /* 0x004fca00078e0209 */
[----:B------:R-:W-:Y:S04]  /*0c60*/  STG.E desc[UR4][R2.64+-0x8], R9 ;  /* 0xfffff80902007986 */ /* 0x000fe8000c101904 */
[----:B------:R-:W2:Y:S04]  /*0c70*/  LDG.E R0, desc[UR4][R6.64+-0x4] ;  /* 0xfffffc0406007981 */ /* 0x000ea8000c1e1900 */
[----:B------:R-:W2:Y:S02]  /*0c80*/  LDG.E R11, desc[UR4][R4.64+-0x4] ;  /* 0xfffffc04040b7981 */ /* 0x000ea4000c1e1900 */
[----:B--2---:R-:W-:-:S05]  /*0c90*/  IADD3 R11, PT, PT, R0, R11, RZ ;  /* 0x0000000b000b7210 */ /* 0x004fca0007ffe0ff */
[----:B------:R-:W-:Y:S04]  /*0ca0*/  STG.E desc[UR4][R2.64+-0x4], R11 ;  /* 0xfffffc0b02007986 */ /* 0x000fe8000c101904 */
[----:B------:R-:W2:Y:S04]  /*0cb0*/  LDG.E R0, desc[UR4][R6.64] ;  /* 0x0000000406007981 */ /* 0x000ea8000c1e1900 */
[----:B------:R-:W2:Y:S02]  /*0cc0*/  LDG.E R13, desc[UR4][R4.64] ;  /* 0x00000004040d7981 */ /* 0x000ea4000c1e1900 */
[----:B--2---:R-:W-:-:S05]  /*0cd0*/  IMAD.IADD R13, R0, 0x1, R13 ;  /* 0x00000001000d7824 */ /* 0x004fca00078e020d */
[----:B------:R-:W-:Y:S04]  /*0ce0*/  STG.E desc[UR4][R2.64], R13 ;  /* 0x0000000d02007986 */ /* 0x000fe8000c101904 */
[----:B------:R-:W2:Y:S04]  /*0cf0*/  LDG.E R0, desc[UR4][R6.64+0x4] ;  /* 0x0000040406007981 */ /* 0x000ea8000c1e1900 */
[----:B------:R-:W2:Y:S02]  /*0d00*/  LDG.E R15, desc[UR4][R4.64+0x4] ;  /* 0x00000404040f7981 */ /* 0x000ea4000c1e1900 */
[----:B--2---:R-:W-:-:S05]  /*0d10*/  IADD3 R15, PT, PT, R0, R15, RZ ;  /* 0x0000000f000f7210 */ /* 0x004fca0007ffe0ff */
[----:B------:R-:W-:Y:S01]  /*0d20*/  STG.E desc[UR4][R2.64+0x4], R15 ;  /* 0x0000040f02007986 */ /* 0x000fe2000c101904 */
[----:B------:R-:W-:Y:S05]  /*0d30*/  EXIT ;  /* 0x000000000000794d */ /* 0x000fea0003800000 */
.L_x_8:
[----:B------:R-:W-:-:S00]  /*0d40*/  BRA `(.L_x_8) ;  /* 0xfffffffc00fc7947 */ /* 0x000fc0000383ffff */
[----:B------:R-:W-:-:S00]  /*0d50*/  NOP ;  /* 0x0000000000007918 */ /* 0x000fc00000000000 */
        /* <DEDUP_REMOVED lines=10> */
.L_x_9:


//--------------------- .nv.shared.reserved.0     --------------------------
	.section	.nv.shared.reserved.0,"aw",@nobits
	.weak		__nv_reservedSMEM_offset_0_alias
	.size		__nv_reservedSMEM_offset_0_alias, 0, 64
	.other		__nv_reservedSMEM_offset_0_alias,@"STO_CUDA_RESERVED_SHARED STV_DEFAULT"
__nv_reservedSMEM_offset_0_alias:
	.zero		0
	.zero		64


//--------------------- .nv.constant0._Z3addPiS_S_i --------------------------
	.section	.nv.constant0._Z3addPiS_S_i,"a",@progbits
	.sectionflags	@""
	.align	4
.nv.constant0._Z3addPiS_S_i:
	.zero		924


//--------------------- SYMBOLS --------------------------

	.type		.nv.reservedSmem.offset0,@object
	.size		.nv.reservedSmem.offset0,0x4
